//
// Generated by NVIDIA NVVM Compiler
//
// Compiler Build ID: CL-36424714
// Cuda compilation tools, release 13.0, V13.0.88
// Based on NVVM 20.0.0
//

.version 9.0
.target sm_100
.address_size 64

	// .globl	mem_copy_kernel

.visible .entry mem_copy_kernel(
	.param .u64 .ptr .align 1 mem_copy_kernel_param_0,
	.param .u64 .ptr .align 1 mem_copy_kernel_param_1,
	.param .u64 mem_copy_kernel_param_2,
	.param .u32 mem_copy_kernel_param_3
)
{
	.reg .pred 	%p<7>;
	.reg .b32 	%r<16>;
	.reg .b32 	%f<18>;
	.reg .b64 	%rd<10>;

	ld.param.u64 	%rd4, [mem_copy_kernel_param_0];
	ld.param.u64 	%rd5, [mem_copy_kernel_param_1];
	ld.param.u64 	%rd6, [mem_copy_kernel_param_2];
	ld.param.u32 	%r8, [mem_copy_kernel_param_3];
	mov.u32 	%r9, %ctaid.x;
	mov.u32 	%r10, %ntid.x;
	mov.u32 	%r11, %tid.x;
	mad.lo.s32 	%r12, %r9, %r10, %r11;
	cvt.u64.u32 	%rd1, %r12;
	setp.le.u64 	%p1, %rd6, %rd1;
	@%p1 bra 	$L__BB0_9;
	cvta.to.global.u64 	%rd2, %rd4;
	setp.lt.s32 	%p2, %r8, 1;
	@%p2 bra 	$L__BB0_9;
	shl.b64 	%rd7, %rd1, 2;
	add.s64 	%rd8, %rd2, %rd7;
	ld.global.nc.f32 	%f15, [%rd8];
	cvta.to.global.u64 	%rd9, %rd5;
	add.s64 	%rd3, %rd9, %rd7;
	and.b32  	%r1, %r8, 3;
	setp.lt.u32 	%p3, %r8, 4;
	@%p3 bra 	$L__BB0_5;
	and.b32  	%r13, %r8, 2147483644;
	neg.s32 	%r14, %r13;
$L__BB0_4:
	add.f32 	%f11, %f15, 0f33D6BF95;
	add.f32 	%f12, %f11, 0f33D6BF95;
	add.f32 	%f17, %f12, 0f33D6BF95;
	add.f32 	%f15, %f17, 0f33D6BF95;
	add.s32 	%r14, %r14, 4;
	setp.ne.s32 	%p4, %r14, 0;
	@%p4 bra 	$L__BB0_4;
$L__BB0_5:
	setp.eq.s32 	%p5, %r1, 0;
	@%p5 bra 	$L__BB0_8;
	neg.s32 	%r15, %r1;
$L__BB0_7:
	.pragma "nounroll";
	mov.f32 	%f17, %f15;
	add.f32 	%f15, %f17, 0f33D6BF95;
	add.s32 	%r15, %r15, 1;
	setp.ne.s32 	%p6, %r15, 0;
	@%p6 bra 	$L__BB0_7;
$L__BB0_8:
	st.global.f32 	[%rd3], %f17;
$L__BB0_9:
	ret;

}
	// .globl	fma_kernel
.visible .entry fma_kernel(
	.param .u64 .ptr .align 1 fma_kernel_param_0,
	.param .u64 .ptr .align 1 fma_kernel_param_1,
	.param .u64 .ptr .align 1 fma_kernel_param_2,
	.param .u64 fma_kernel_param_3,
	.param .u32 fma_kernel_param_4
)
{
	.reg .pred 	%p<7>;
	.reg .b32 	%r<16>;
	.reg .b32 	%f<20>;
	.reg .b64 	%rd<13>;

	ld.param.u64 	%rd3, [fma_kernel_param_0];
	ld.param.u64 	%rd4, [fma_kernel_param_1];
	ld.param.u64 	%rd5, [fma_kernel_param_2];
	ld.param.u64 	%rd6, [fma_kernel_param_3];
	ld.param.u32 	%r8, [fma_kernel_param_4];
	mov.u32 	%r9, %ctaid.x;
	mov.u32 	%r10, %ntid.x;
	mov.u32 	%r11, %tid.x;
	mad.lo.s32 	%r12, %r9, %r10, %r11;
	cvt.u64.u32 	%rd1, %r12;
	setp.le.u64 	%p1, %rd6, %rd1;
	@%p1 bra 	$L__BB1_9;
	cvta.to.global.u64 	%rd7, %rd3;
	cvta.to.global.u64 	%rd8, %rd4;
	cvta.to.global.u64 	%rd9, %rd5;
	shl.b64 	%rd10, %rd1, 2;
	add.s64 	%rd2, %rd7, %rd10;
	ld.global.f32 	%f19, [%rd2];
	add.s64 	%rd11, %rd8, %rd10;
	ld.global.nc.f32 	%f2, [%rd11];
	add.s64 	%rd12, %rd9, %rd10;
	ld.global.nc.f32 	%f3, [%rd12];
	setp.lt.s32 	%p2, %r8, 1;
	@%p2 bra 	$L__BB1_8;
	and.b32  	%r1, %r8, 3;
	setp.lt.u32 	%p3, %r8, 4;
	@%p3 bra 	$L__BB1_5;
	and.b32  	%r13, %r8, 2147483644;
	neg.s32 	%r14, %r13;
$L__BB1_4:
	fma.rn.f32 	%f12, %f2, %f19, %f3;
	fma.rn.f32 	%f13, %f2, %f12, %f3;
	fma.rn.f32 	%f14, %f2, %f13, %f3;
	fma.rn.f32 	%f19, %f2, %f14, %f3;
	add.s32 	%r14, %r14, 4;
	setp.ne.s32 	%p4, %r14, 0;
	@%p4 bra 	$L__BB1_4;
$L__BB1_5:
	setp.eq.s32 	%p5, %r1, 0;
	@%p5 bra 	$L__BB1_8;
	neg.s32 	%r15, %r1;
$L__BB1_7:
	.pragma "nounroll";
	fma.rn.f32 	%f19, %f2, %f19, %f3;
	add.s32 	%r15, %r15, 1;
	setp.ne.s32 	%p6, %r15, 0;
	@%p6 bra 	$L__BB1_7;
$L__BB1_8:
	st.global.f32 	[%rd2], %f19;
$L__BB1_9:
	ret;

}


// ===== COMPILED SASS (sm_100) =====

	.target	sm_100

	.elftype	@"ET_EXEC"


//--------------------- .note.nv.tkinfo           --------------------------
	.section	.note.nv.tkinfo,"",@"SHT_NOTE"
	.sectionflags	@"SHF_NOTE_NV_TKINFO"
	.tkinfo
        /*0018*/ 	.word	0x00000002
        /*0030*/ 	.string	""
        /*0030*/ 	.string	"ptxas"
        /*0030*/ 	.string	"Cuda compilation tools, release 13.0, V13.0.88"
        /*0030*/ 	.string	"Build cuda_13.0.r13.0/compiler.36424714_0"
        /*0030*/ 	.string	"-arch sm_100 -m 64 "



//--------------------- .note.nv.cuinfo           --------------------------
	.section	.note.nv.cuinfo,"",@"SHT_NOTE"
	.sectionflags	@"SHF_NOTE_NV_CUINFO"
        /*0018*/ 	.short	0x0002
        /*001a*/ 	.short	0x0064
        /*001c*/ 	.short	0x0082
	.zero		2


//--------------------- .nv.info                  --------------------------
	.section	.nv.info,"",@"SHT_CUDA_INFO"
	.align	4


	//----- nvinfo : EIATTR_REGCOUNT
	.align		4
        /*0000*/ 	.byte	0x04, 0x2f
        /*0002*/ 	.short	(.L_1 - .L_0)
	.align		4
.L_0:
        /*0004*/ 	.word	index@(mem_copy_kernel)
        /*0008*/ 	.word	0x0000000a


	//----- nvinfo : EIATTR_FRAME_SIZE
	.align		4
.L_1:
        /*000c*/ 	.byte	0x04, 0x11
        /*000e*/ 	.short	(.L_3 - .L_2)
	.align		4
.L_2:
        /*0010*/ 	.word	index@(mem_copy_kernel)
        /*0014*/ 	.word	0x00000000


	//----- nvinfo : EIATTR_REGCOUNT
	.align		4
.L_3:
        /*0018*/ 	.byte	0x04, 0x2f
        /*001a*/ 	.short	(.L_5 - .L_4)
	.align		4
.L_4:
        /*001c*/ 	.word	index@(fma_kernel)
        /*0020*/ 	.word	0x0000000c


	//----- nvinfo : EIATTR_FRAME_SIZE
	.align		4
.L_5:
        /*0024*/ 	.byte	0x04, 0x11
        /*0026*/ 	.short	(.L_7 - .L_6)
	.align		4
.L_6:
        /*0028*/ 	.word	index@(fma_kernel)
        /*002c*/ 	.word	0x00000000


	//----- nvinfo : EIATTR_MIN_STACK_SIZE
	.align		4
.L_7:
        /*0030*/ 	.byte	0x04, 0x12
        /*0032*/ 	.short	(.L_9 - .L_8)
	.align		4
.L_8:
        /*0034*/ 	.word	index@(fma_kernel)
        /*0038*/ 	.word	0x00000000


	//----- nvinfo : EIATTR_MIN_STACK_SIZE
	.align		4
.L_9:
        /*003c*/ 	.byte	0x04, 0x12
        /*003e*/ 	.short	(.L_11 - .L_10)
	.align		4
.L_10:
        /*0040*/ 	.word	index@(mem_copy_kernel)
        /*0044*/ 	.word	0x00000000
.L_11:


//--------------------- .nv.compat                --------------------------
	.section	.nv.compat,"",@"SHT_CUDA_COMPAT_INFO"
	.align	4
        /*0000*/ 	.byte	0x02, 0x09, 0x00, 0x00, 0x02, 0x02, 0x01, 0x00, 0x02, 0x05, 0x05, 0x00, 0x03, 0x07, 0x01, 0x01
        /*0010*/ 	.byte	0x02, 0x03, 0x00, 0x00, 0x02, 0x06, 0x01, 0x00, 0x04, 0x0b, 0x08, 0x00, 0x09, 0x00, 0x00, 0x00
        /*0020*/ 	.byte	0x00, 0x00, 0x00, 0x00


//--------------------- .nv.info.fma_kernel       --------------------------
	.section	.nv.info.fma_kernel,"",@"SHT_CUDA_INFO"
	.sectionflags	@""
	.align	4


	//----- nvinfo : EIATTR_CUDA_API_VERSION
	.align		4
        /*0000*/ 	.byte	0x04, 0x37
        /*0002*/ 	.short	(.L_13 - .L_12)
.L_12:
        /*0004*/ 	.word	0x00000082


	//----- nvinfo : EIATTR_KPARAM_INFO
	.align		4
.L_13:
        /*0008*/ 	.byte	0x04, 0x17
        /*000a*/ 	.short	(.L_15 - .L_14)
.L_14:
        /*000c*/ 	.word	0x00000000
        /*0010*/ 	.short	0x0004
        /*0012*/ 	.short	0x0020
        /*0014*/ 	.byte	0x00, 0xf0, 0x11, 0x00


	//----- nvinfo : EIATTR_KPARAM_INFO
	.align		4
.L_15:
        /*0018*/ 	.byte	0x04, 0x17
        /*001a*/ 	.short	(.L_17 - .L_16)
.L_16:
        /*001c*/ 	.word	0x00000000
        /*0020*/ 	.short	0x0003
        /*0022*/ 	.short	0x0018
        /*0024*/ 	.byte	0x00, 0xf0, 0x21, 0x00


	//----- nvinfo : EIATTR_KPARAM_INFO
	.align		4
.L_17:
        /*0028*/ 	.byte	0x04, 0x17
        /*002a*/ 	.short	(.L_19 - .L_18)
.L_18:
        /*002c*/ 	.word	0x00000000
        /*0030*/ 	.short	0x0002
        /*0032*/ 	.short	0x0010
        /*0034*/ 	.byte	0x00, 0xf5, 0x21, 0x00


	//----- nvinfo : EIATTR_KPARAM_INFO
	.align		4
.L_19:
        /*0038*/ 	.byte	0x04, 0x17
        /*003a*/ 	.short	(.L_21 - .L_20)
.L_20:
        /*003c*/ 	.word	0x00000000
        /*0040*/ 	.short	0x0001
        /*0042*/ 	.short	0x0008
        /*0044*/ 	.byte	0x00, 0xf5, 0x21, 0x00


	//----- nvinfo : EIATTR_KPARAM_INFO
	.align		4
.L_21:
        /*0048*/ 	.byte	0x04, 0x17
        /*004a*/ 	.short	(.L_23 - .L_22)
.L_22:
        /*004c*/ 	.word	0x00000000
        /*0050*/ 	.short	0x0000
        /*0052*/ 	.short	0x0000
        /*0054*/ 	.byte	0x00, 0xf5, 0x21, 0x00


	//----- nvinfo : EIATTR_SPARSE_MMA_MASK
	.align		4
.L_23:
        /*0058*/ 	.byte	0x03, 0x50
        /*005a*/ 	.short	0x0000


	//----- nvinfo : EIATTR_MAXREG_COUNT
	.align		4
        /*005c*/ 	.byte	0x03, 0x1b
        /*005e*/ 	.short	0x00ff


	//----- nvinfo : EIATTR_MERCURY_ISA_VERSION
	.align		4
        /*0060*/ 	.byte	0x03, 0x5f
        /*0062*/ 	.short	0x0101


	//----- nvinfo : EIATTR_VRC_CTA_INIT_COUNT
	.align		4
        /*0064*/ 	.byte	0x02, 0x4a
	.zero		1
	.zero		1


	//----- nvinfo : EIATTR_EXIT_INSTR_OFFSETS
	.align		4
        /*0068*/ 	.byte	0x04, 0x1c
        /*006a*/ 	.short	(.L_25 - .L_24)


	//   ....[0]....
.L_24:
        /*006c*/ 	.word	0x00000080


	//   ....[1]....
        /*0070*/ 	.word	0x00000570


	//----- nvinfo : EIATTR_CBANK_PARAM_SIZE
	.align		4
.L_25:
        /*0074*/ 	.byte	0x03, 0x19
        /*0076*/ 	.short	0x0024


	//----- nvinfo : EIATTR_PARAM_CBANK
	.align		4
        /*0078*/ 	.byte	0x04, 0x0a
        /*007a*/ 	.short	(.L_27 - .L_26)
	.align		4
.L_26:
        /*007c*/ 	.word	index@(.nv.constant0.fma_kernel)
        /*0080*/ 	.short	0x0380
        /*0082*/ 	.short	0x0024


	//----- nvinfo : EIATTR_SW_WAR
	.align		4
.L_27:
        /*0084*/ 	.byte	0x04, 0x36
        /*0086*/ 	.short	(.L_29 - .L_28)
.L_28:
        /*0088*/ 	.word	0x00000008
.L_29:


//--------------------- .nv.info.mem_copy_kernel  --------------------------
	.section	.nv.info.mem_copy_kernel,"",@"SHT_CUDA_INFO"
	.sectionflags	@""
	.align	4


	//----- nvinfo : EIATTR_CUDA_API_VERSION
	.align		4
        /*0000*/ 	.byte	0x04, 0x37
        /*0002*/ 	.short	(.L_31 - .L_30)
.L_30:
        /*0004*/ 	.word	0x00000082


	//----- nvinfo : EIATTR_KPARAM_INFO
	.align		4
.L_31:
        /*0008*/ 	.byte	0x04, 0x17
        /*000a*/ 	.short	(.L_33 - .L_32)
.L_32:
        /*000c*/ 	.word	0x00000000
        /*0010*/ 	.short	0x0003
        /*0012*/ 	.short	0x0018
        /*0014*/ 	.byte	0x00, 0xf0, 0x11, 0x00


	//----- nvinfo : EIATTR_KPARAM_INFO
	.align		4
.L_33:
        /*0018*/ 	.byte	0x04, 0x17
        /*001a*/ 	.short	(.L_35 - .L_34)
.L_34:
        /*001c*/ 	.word	0x00000000
        /*0020*/ 	.short	0x0002
        /*0022*/ 	.short	0x0010
        /*0024*/ 	.byte	0x00, 0xf0, 0x21, 0x00


	//----- nvinfo : EIATTR_KPARAM_INFO
	.align		4
.L_35:
        /*0028*/ 	.byte	0x04, 0x17
        /*002a*/ 	.short	(.L_37 - .L_36)
.L_36:
        /*002c*/ 	.word	0x00000000
        /*0030*/ 	.short	0x0001
        /*0032*/ 	.short	0x0008
        /*0034*/ 	.byte	0x00, 0xf5, 0x21, 0x00


	//----- nvinfo : EIATTR_KPARAM_INFO
	.align		4
.L_37:
        /*0038*/ 	.byte	0x04, 0x17
        /*003a*/ 	.short	(.L_39 - .L_38)
.L_38:
        /*003c*/ 	.word	0x00000000
        /*0040*/ 	.short	0x0000
        /*0042*/ 	.short	0x0000
        /*0044*/ 	.byte	0x00, 0xf5, 0x21, 0x00


	//----- nvinfo : EIATTR_SPARSE_MMA_MASK
	.align		4
.L_39:
        /*0048*/ 	.byte	0x03, 0x50
        /*004a*/ 	.short	0x0000


	//----- nvinfo : EIATTR_MAXREG_COUNT
	.align		4
        /*004c*/ 	.byte	0x03, 0x1b
        /*004e*/ 	.short	0x00ff


	//----- nvinfo : EIATTR_MERCURY_ISA_VERSION
	.align		4
        /*0050*/ 	.byte	0x03, 0x5f
        /*0052*/ 	.short	0x0101


	//----- nvinfo : EIATTR_VRC_CTA_INIT_COUNT
	.align		4
        /*0054*/ 	.byte	0x02, 0x4a
	.zero		1
	.zero		1


	//----- nvinfo : EIATTR_EXIT_INSTR_OFFSETS
	.align		4
        /*0058*/ 	.byte	0x04, 0x1c
        /*005a*/ 	.short	(.L_41 - .L_40)


	//   ....[0]....
.L_40:
        /*005c*/ 	.word	0x00000080


	//   ....[1]....
        /*0060*/ 	.word	0x000000b0


	//   ....[2]....
        /*0064*/ 	.word	0x00000530


	//----- nvinfo : EIATTR_CBANK_PARAM_SIZE
	.align		4
.L_41:
        /*0068*/ 	.byte	0x03, 0x19
        /*006a*/ 	.short	0x001c


	//----- nvinfo : EIATTR_PARAM_CBANK
	.align		4
        /*006c*/ 	.byte	0x04, 0x0a
        /*006e*/ 	.short	(.L_43 - .L_42)
	.align		4
.L_42:
        /*0070*/ 	.word	index@(.nv.constant0.mem_copy_kernel)
        /*0074*/ 	.short	0x0380
        /*0076*/ 	.short	0x001c


	//----- nvinfo : EIATTR_SW_WAR
	.align		4
.L_43:
        /*0078*/ 	.byte	0x04, 0x36
        /*007a*/ 	.short	(.L_45 - .L_44)
.L_44:
        /*007c*/ 	.word	0x00000008
.L_45:


//--------------------- .nv.callgraph             --------------------------
	.section	.nv.callgraph,"",@"SHT_CUDA_CALLGRAPH"
	.align	4
	.sectionentsize	8
	.align		4
        /*0000*/ 	.word	0x00000000
	.align		4
        /*0004*/ 	.word	0xffffffff
	.align		4
        /*0008*/ 	.word	0x00000000
	.align		4
        /*000c*/ 	.word	0xfffffffe
	.align		4
        /*0010*/ 	.word	0x00000000
	.align		4
        /*0014*/ 	.word	0xfffffffd
	.align		4
        /*0018*/ 	.word	0x00000000
	.align		4
        /*001c*/ 	.word	0xfffffffc


//--------------------- .text.fma_kernel          --------------------------
	.section	.text.fma_kernel,"ax",@progbits
	.align	128
        .global         fma_kernel
        .type           fma_kernel,@function
        .size           fma_kernel,(.L_x_16 - fma_kernel)
        .other          fma_kernel,@"STO_CUDA_ENTRY STV_DEFAULT"
fma_kernel:
.text.fma_kernel:
[----:B------:R-:W-:Y:S01]  /*0000*/  LDC R1, c[0x0][0x37c] ;  /* 0x0000df00ff017b82 */ /* 0x000fe20000000800 */
[----:B------:R-:W0:Y:S07]  /*0010*/  S2R R3, SR_TID.X ;  /* 0x0000000000037919 */ /* 0x000e2e0000002100 */
[----:B------:R-:W0:Y:S01]  /*0020*/  S2UR UR4, SR_CTAID.X ;  /* 0x00000000000479c3 */ /* 0x000e220000002500 */
[----:B------:R-:W1:Y:S07]  /*0030*/  LDCU.64 UR6, c[0x0][0x398] ;  /* 0x00007300ff0677ac */ /* 0x000e6e0008000a00 */
[----:B------:R-:W0:Y:S02]  /*0040*/  LDC R0, c[0x0][0x360] ;  /* 0x0000d800ff007b82 */ /* 0x000e240000000800 */
[----:B0-----:R-:W-:-:S05]  /*0050*/  IMAD R0, R0, UR4, R3 ;  /* 0x0000000400007c24 */ /* 0x001fca000f8e0203 */
[----:B-1----:R-:W-:-:S04]  /*0060*/  ISETP.GE.U32.AND P0, PT, R0, UR6, PT ;  /* 0x0000000600007c0c */ /* 0x002fc8000bf06070 */
[----:B------:R-:W-:-:S13]  /*0070*/  ISETP.GE.U32.AND.EX P0, PT, RZ, UR7, PT, P0 ;  /* 0x00000007ff007c0c */ /* 0x000fda000bf06100 */
[----:B------:R-:W-:Y:S05]  /*0080*/  @P0 EXIT ;  /* 0x000000000000094d */ /* 0x000fea0003800000 */
[----:B------:R-:W0:Y:S01]  /*0090*/  LDCU.128 UR8, c[0x0][0x380] ;  /* 0x00007000ff0877ac */ /* 0x000e220008000c00 */
[----:B------:R-:W-:Y:S02]  /*00a0*/  SHF.L.U32 R4, R0, 0x2, RZ ;  /* 0x0000000200047819 */ /* 0x000fe400000006ff */
[----:B------:R-:W-:Y:S01]  /*00b0*/  SHF.R.U32.HI R0, RZ, 0x1e, R0 ;  /* 0x0000001eff007819 */ /* 0x000fe20000011600 */
[----:B------:R-:W1:Y:S01]  /*00c0*/  LDCU.64 UR6, c[0x0][0x358] ;  /* 0x00006b00ff0677ac */ /* 0x000e620008000a00 */
[----:B------:R-:W2:Y:S01]  /*00d0*/  LDCU UR5, c[0x0][0x3a0] ;  /* 0x00007400ff0577ac */ /* 0x000ea20008000800 */
[----:B0-----:R-:W-:-:S04]  /*00e0*/  IADD3 R2, P0, PT, R4, UR8, RZ ;  /* 0x0000000804027c10 */ /* 0x001fc8000ff1e0ff */
[----:B------:R-:W-:Y:S01]  /*00f0*/  IADD3.X R3, PT, PT, R0, UR9, RZ, P0, !PT ;  /* 0x0000000900037c10 */ /* 0x000fe200087fe4ff */
[----:B------:R-:W0:Y:S04]  /*0100*/  LDCU.64 UR8, c[0x0][0x390] ;  /* 0x00007200ff0877ac */ /* 0x000e280008000a00 */
[----:B-1----:R1:W5:Y:S01]  /*0110*/  LDG.E R9, desc[UR6][R2.64] ;  /* 0x0000000602097981 */ /* 0x002362000c1e1900 */
[----:B--2---:R-:W-:Y:S01]  /*0120*/  UISETP.GE.AND UP0, UPT, UR5, 0x1, UPT ;  /* 0x000000010500788c */ /* 0x004fe2000bf06270 */
[----:B------:R-:W-:-:S04]  /*0130*/  IADD3 R6, P0, PT, R4, UR10, RZ ;  /* 0x0000000a04067c10 */ /* 0x000fc8000ff1e0ff */
[----:B------:R-:W-:Y:S02]  /*0140*/  IADD3.X R7, PT, PT, R0, UR11, RZ, P0, !PT ;  /* 0x0000000b00077c10 */ /* 0x000fe400087fe4ff */
[----:B0-----:R-:W-:-:S04]  /*0150*/  IADD3 R4, P1, PT, R4, UR8, RZ ;  /* 0x0000000804047c10 */ /* 0x001fc8000ff3e0ff */
[----:B------:R-:W-:Y:S01]  /*0160*/  IADD3.X R5, PT, PT, R0, UR9, RZ, P1, !PT ;  /* 0x0000000900057c10 */ /* 0x000fe20008ffe4ff */
[----:B-1----:R-:W-:Y:S08]  /*0170*/  BRA.U !UP0, `(.L_x_0) ;  /* 0x0000000108f87547 */ /* 0x002ff0000b800000 */
[----:B------:R0:W5:Y:S04]  /*0180*/  LDG.E.CONSTANT R0, desc[UR6][R6.64] ;  /* 0x0000000606007981 */ /* 0x000168000c1e9900 */
[----:B------:R0:W5:Y:S01]  /*0190*/  LDG.E.CONSTANT R5, desc[UR6][R4.64] ;  /* 0x0000000604057981 */ /* 0x000162000c1e9900 */
[----:B------:R-:W-:Y:S02]  /*01a0*/  UISETP.GE.U32.AND UP0, UPT, UR5, 0x4, UPT ;  /* 0x000000040500788c */ /* 0x000fe4000bf06070 */
[----:B------:R-:W-:-:S07]  /*01b0*/  ULOP3.LUT UR4, UR5, 0x3, URZ, 0xc0, !UPT ;  /* 0x0000000305047892 */ /* 0x000fce000f8ec0ff */
[----:B0-----:R-:W-:Y:S05]  /*01c0*/  BRA.U !UP0, `(.L_x_1) ;  /* 0x0000000108c87547 */ /* 0x001fea000b800000 */
[----:B------:R-:W-:-:S04]  /*01d0*/  ULOP3.LUT UR5, UR5, 0x7ffffffc, URZ, 0xc0, !UPT ;  /* 0x7ffffffc05057892 */ /* 0x000fc8000f8ec0ff */
[----:B------:R-:W-:-:S04]  /*01e0*/  UIADD3 UR5, UPT, UPT, -UR5, URZ, URZ ;  /* 0x000000ff05057290 */ /* 0x000fc8000fffe1ff */
[----:B------:R-:W-:-:S09]  /*01f0*/  UISETP.GE.AND UP0, UPT, UR5, URZ, UPT ;  /* 0x000000ff0500728c */ /* 0x000fd2000bf06270 */
[----:B------:R-:W-:Y:S05]  /*0200*/  BRA.U UP0, `(.L_x_2) ;  /* 0x00000001009c7547 */ /* 0x000fea000b800000 */
[----:B------:R-:W-:Y:S02]  /*0210*/  UIADD3 UR8, UPT, UPT, -UR5, URZ, URZ ;  /* 0x000000ff05087290 */ /* 0x000fe4000fffe1ff */
[----:B------:R-:W-:Y:S02]  /*0220*/  UPLOP3.LUT UP0, UPT, UPT, UPT, UPT, 0x80, 0x8 ;  /* 0x000000000008789c */ /* 0x000fe40003f0f070 */
[----:B------:R-:W-:-:S09]  /*0230*/  UISETP.GT.AND UP1, UPT, UR8, 0xc, UPT ;  /* 0x0000000c0800788c */ /* 0x000fd2000bf24270 */
[----:B------:R-:W-:Y:S05]  /*0240*/  BRA.U !UP1, `(.L_x_3) ;  /* 0x0000000109507547 */ /* 0x000fea000b800000 */
[----:B------:R-:W-:-:S11]  /*0250*/  UPLOP3.LUT UP0, UPT, UPT, UPT, UPT, 0x40, 0x4 ;  /* 0x000000000004789c */ /* 0x000fd60003f0e870 */
.L_x_4:
[----:B-----5:R-:W-:Y:S01]  /*0260*/  FFMA R4, R0, R9, R5 ;  /* 0x0000000900047223 */ /* 0x020fe20000000005 */
[----:B------:R-:W-:-:S03]  /*0270*/  UIADD3 UR5, UPT, UPT, UR5, 0x10, URZ ;  /* 0x0000001005057890 */ /* 0x000fc6000fffe0ff */
[----:B------:R-:W-:Y:S01]  /*0280*/  FFMA R4, R0, R4, R5 ;  /* 0x0000000400047223 */ /* 0x000fe20000000005 */
[----:B------:R-:W-:-:S03]  /*0290*/  UISETP.GE.AND UP1, UPT, UR5, -0xc, UPT ;  /* 0xfffffff40500788c */ /* 0x000fc6000bf26270 */
[----:B------:R-:W-:-:S04]  /*02a0*/  FFMA R4, R0, R4, R5 ;  /* 0x0000000400047223 */ /* 0x000fc80000000005 */
        /* <DEDUP_REMOVED lines=12> */
[----:B------:R-:W-:Y:S01]  /*0370*/  FFMA R9, R0, R4, R5 ;  /* 0x0000000400097223 */ /* 0x000fe20000000005 */
[----:B------:R-:W-:Y:S06]  /*0380*/  BRA.U !UP1, `(.L_x_4) ;  /* 0xfffffffd09b47547 */ /* 0x000fec000b83ffff */
.L_x_3:
[----:B------:R-:W-:-:S04]  /*0390*/  UIADD3 UR8, UPT, UPT, -UR5, URZ, URZ ;  /* 0x000000ff05087290 */ /* 0x000fc8000fffe1ff */
[----:B------:R-:W-:-:S09]  /*03a0*/  UISETP.GT.AND UP1, UPT, UR8, 0x4, UPT ;  /* 0x000000040800788c */ /* 0x000fd2000bf24270 */
[----:B------:R-:W-:Y:S05]  /*03b0*/  BRA.U !UP1, `(.L_x_5) ;  /* 0x0000000109287547 */ /* 0x000fea000b800000 */
[C-C-:B-----5:R-:W-:Y:S01]  /*03c0*/  FFMA R4, R0.reuse, R9, R5.reuse ;  /* 0x0000000900047223 */ /* 0x160fe20000000005 */
[----:B------:R-:W-:Y:S02]  /*03d0*/  UPLOP3.LUT UP0, UPT, UPT, UPT, UPT, 0x40, 0x4 ;  /* 0x000000000004789c */ /* 0x000fe40003f0e870 */
[----:B------:R-:W-:Y:S01]  /*03e0*/  UIADD3 UR5, UPT, UPT, UR5, 0x8, URZ ;  /* 0x0000000805057890 */ /* 0x000fe2000fffe0ff */
[----:B------:R-:W-:-:S04]  /*03f0*/  FFMA R4, R0, R4, R5 ;  /* 0x0000000400047223 */ /* 0x000fc80000000005 */
[----:B------:R-:W-:-:S04]  /*0400*/  FFMA R4, R0, R4, R5 ;  /* 0x0000000400047223 */ /* 0x000fc80000000005 */
[----:B------:R-:W-:-:S04]  /*0410*/  FFMA R4, R0, R4, R5 ;  /* 0x0000000400047223 */ /* 0x000fc80000000005 */
[----:B------:R-:W-:-:S04]  /*0420*/  FFMA R4, R0, R4, R5 ;  /* 0x0000000400047223 */ /* 0x000fc80000000005 */
[----:B------:R-:W-:-:S04]  /*0430*/  FFMA R4, R0, R4, R5 ;  /* 0x0000000400047223 */ /* 0x000fc80000000005 */
[----:B------:R-:W-:-:S04]  /*0440*/  FFMA R4, R0, R4, R5 ;  /* 0x0000000400047223 */ /* 0x000fc80000000005 */
[----:B------:R-:W-:-:S07]  /*0450*/  FFMA R9, R0, R4, R5 ;  /* 0x0000000400097223 */ /* 0x000fce0000000005 */
.L_x_5:
[----:B------:R-:W-:-:S09]  /*0460*/  UISETP.NE.OR UP0, UPT, UR5, URZ, UP0 ;  /* 0x000000ff0500728c */ /* 0x000fd20008705670 */
[----:B------:R-:W-:Y:S05]  /*0470*/  BRA.U !UP0, `(.L_x_1) ;  /* 0x00000001081c7547 */ /* 0x000fea000b800000 */
.L_x_2:
[----:B------:R-:W-:Y:S01]  /*0480*/  UIADD3 UR5, UPT, UPT, UR5, 0x4, URZ ;  /* 0x0000000405057890 */ /* 0x000fe2000fffe0ff */
[----:B-----5:R-:W-:-:S03]  /*0490*/  FFMA R4, R0, R9, R5 ;  /* 0x0000000900047223 */ /* 0x020fc60000000005 */
[----:B------:R-:W-:Y:S01]  /*04a0*/  UISETP.NE.AND UP0, UPT, UR5, URZ, UPT ;  /* 0x000000ff0500728c */ /* 0x000fe2000bf05270 */
[----:B------:R-:W-:-:S04]  /*04b0*/  FFMA R4, R0, R4, R5 ;  /* 0x0000000400047223 */ /* 0x000fc80000000005 */
[----:B------:R-:W-:-:S04]  /*04c0*/  FFMA R4, R0, R4, R5 ;  /* 0x0000000400047223 */ /* 0x000fc80000000005 */
[----:B------:R-:W-:Y:S01]  /*04d0*/  FFMA R9, R0, R4, R5 ;  /* 0x0000000400097223 */ /* 0x000fe20000000005 */
[----:B------:R-:W-:Y:S06]  /*04e0*/  BRA.U UP0, `(.L_x_2) ;  /* 0xfffffffd00e47547 */ /* 0x000fec000b83ffff */
.L_x_1:
[----:B------:R-:W-:-:S09]  /*04f0*/  UISETP.NE.AND UP0, UPT, UR4, URZ, UPT ;  /* 0x000000ff0400728c */ /* 0x000fd2000bf05270 */
[----:B------:R-:W-:Y:S05]  /*0500*/  BRA.U !UP0, `(.L_x_0) ;  /* 0x0000000108147547 */ /* 0x000fea000b800000 */
[----:B------:R-:W-:-:S12]  /*0510*/  UIADD3 UR4, UPT, UPT, -UR4, URZ, URZ ;  /* 0x000000ff04047290 */ /* 0x000fd8000fffe1ff */
.L_x_6:
[----:B------:R-:W-:Y:S01]  /*0520*/  UIADD3 UR4, UPT, UPT, UR4, 0x1, URZ ;  /* 0x0000000104047890 */ /* 0x000fe2000fffe0ff */
[----:B-----5:R-:W-:-:S03]  /*0530*/  FFMA R9, R0, R9, R5 ;  /* 0x0000000900097223 */ /* 0x020fc60000000005 */
[----:B------:R-:W-:-:S09]  /*0540*/  UISETP.NE.AND UP0, UPT, UR4, URZ, UPT ;  /* 0x000000ff0400728c */ /* 0x000fd2000bf05270 */
[----:B------:R-:W-:Y:S05]  /*0550*/  BRA.U UP0, `(.L_x_6) ;  /* 0xfffffffd00f07547 */ /* 0x000fea000b83ffff */
.L_x_0:
[----:B-----5:R-:W-:Y:S01]  /*0560*/  STG.E desc[UR6][R2.64], R9 ;  /* 0x0000000902007986 */ /* 0x020fe2000c101906 */
[----:B------:R-:W-:Y:S05]  /*0570*/  EXIT ;  /* 0x000000000000794d */ /* 0x000fea0003800000 */
.L_x_7:
[----:B------:R-:W-:-:S00]  /*0580*/  BRA `(.L_x_7) ;  /* 0xfffffffc00fc7947 */ /* 0x000fc0000383ffff */
[----:B------:R-:W-:-:S00]  /*0590*/  NOP ;  /* 0x0000000000007918 */ /* 0x000fc00000000000 */
        /* <DEDUP_REMOVED lines=14> */
.L_x_16:


//--------------------- .text.mem_copy_kernel     --------------------------
	.section	.text.mem_copy_kernel,"ax",@progbits
	.align	128
        .global         mem_copy_kernel
        .type           mem_copy_kernel,@function
        .size           mem_copy_kernel,(.L_x_17 - mem_copy_kernel)
        .other          mem_copy_kernel,@"STO_CUDA_ENTRY STV_DEFAULT"
mem_copy_kernel:
.text.mem_copy_kernel:
        /* <DEDUP_REMOVED lines=9> */
[----:B------:R-:W0:Y:S02]  /*0090*/  LDC R6, c[0x0][0x398] ;  /* 0x0000e600ff067b82 */ /* 0x000e240000000800 */
[----:B0-----:R-:W-:-:S13]  /*00a0*/  ISETP.GE.AND P0, PT, R6, 0x1, PT ;  /* 0x000000010600780c */ /* 0x001fda0003f06270 */
[----:B------:R-:W-:Y:S05]  /*00b0*/  @!P0 EXIT ;  /* 0x000000000000894d */ /* 0x000fea0003800000 */
[----:B------:R-:W0:Y:S01]  /*00c0*/  LDCU.128 UR8, c[0x0][0x380] ;  /* 0x00007000ff0877ac */ /* 0x000e220008000c00 */
[----:B------:R-:W-:Y:S02]  /*00d0*/  SHF.L.U32 R2, R0, 0x2, RZ ;  /* 0x0000000200027819 */ /* 0x000fe400000006ff */
[----:B------:R-:W-:Y:S01]  /*00e0*/  SHF.R.U32.HI R0, RZ, 0x1e, R0 ;  /* 0x0000001eff007819 */ /* 0x000fe20000011600 */
[----:B------:R-:W1:Y:S01]  /*00f0*/  LDCU.64 UR4, c[0x0][0x358] ;  /* 0x00006b00ff0477ac */ /* 0x000e620008000a00 */
[----:B0-----:R-:W-:-:S04]  /*0100*/  IADD3 R4, P0, PT, R2, UR8, RZ ;  /* 0x0000000802047c10 */ /* 0x001fc8000ff1e0ff */
[----:B------:R-:W-:Y:S02]  /*0110*/  IADD3.X R5, PT, PT, R0, UR9, RZ, P0, !PT ;  /* 0x0000000900057c10 */ /* 0x000fe400087fe4ff */
[----:B------:R-:W-:Y:S02]  /*0120*/  ISETP.GE.U32.AND P0, PT, R6, 0x4, PT ;  /* 0x000000040600780c */ /* 0x000fe40003f06070 */
[----:B------:R-:W-:Y:S02]  /*0130*/  IADD3 R2, P1, PT, R2, UR10, RZ ;  /* 0x0000000a02027c10 */ /* 0x000fe4000ff3e0ff */
[----:B-1----:R0:W5:Y:S02]  /*0140*/  LDG.E.CONSTANT R5, desc[UR4][R4.64] ;  /* 0x0000000404057981 */ /* 0x002164000c1e9900 */
[----:B------:R-:W-:Y:S02]  /*0150*/  IADD3.X R3, PT, PT, R0, UR11, RZ, P1, !PT ;  /* 0x0000000b00037c10 */ /* 0x000fe40008ffe4ff */
[----:B------:R-:W-:-:S05]  /*0160*/  LOP3.LUT R0, R6, 0x3, RZ, 0xc0, !PT ;  /* 0x0000000306007812 */ /* 0x000fca00078ec0ff */
[----:B------:R-:W-:Y:S05]  /*0170*/  @!P0 BRA `(.L_x_8) ;  /* 0x0000000000c88947 */ /* 0x000fea0003800000 */
[----:B0-----:R-:W-:-:S04]  /*0180*/  LOP3.LUT R4, R6, 0x7ffffffc, RZ, 0xc0, !PT ;  /* 0x7ffffffc06047812 */ /* 0x001fc800078ec0ff */
[----:B------:R-:W-:-:S04]  /*0190*/  IADD3 R4, PT, PT, -R4, RZ, RZ ;  /* 0x000000ff04047210 */ /* 0x000fc80007ffe1ff */
[----:B------:R-:W-:-:S13]  /*01a0*/  ISETP.GE.AND P0, PT, R4, RZ, PT ;  /* 0x000000ff0400720c */ /* 0x000fda0003f06270 */
[----:B------:R-:W-:Y:S05]  /*01b0*/  @P0 BRA `(.L_x_9) ;  /* 0x00000000009c0947 */ /* 0x000fea0003800000 */
[----:B------:R-:W-:Y:S02]  /*01c0*/  IADD3 R6, PT, PT, -R4, RZ, RZ ;  /* 0x000000ff04067210 */ /* 0x000fe40007ffe1ff */
[----:B------:R-:W-:Y:S02]  /*01d0*/  PLOP3.LUT P0, PT, PT, PT, PT, 0x80, 0x8 ;  /* 0x000000000008781c */ /* 0x000fe40003f0f070 */
[----:B------:R-:W-:-:S13]  /*01e0*/  ISETP.GT.AND P1, PT, R6, 0xc, PT ;  /* 0x0000000c0600780c */ /* 0x000fda0003f24270 */
[----:B------:R-:W-:Y:S05]  /*01f0*/  @!P1 BRA `(.L_x_10) ;  /* 0x0000000000509947 */ /* 0x000fea0003800000 */
[----:B------:R-:W-:-:S13]  /*0200*/  PLOP3.LUT P0, PT, PT, PT, PT, 0x8, 0x80 ;  /* 0x000000000080781c */ /* 0x000fda0003f0e170 */
.L_x_11:
[----:B-----5:R-:W-:Y:S01]  /*0210*/  FADD R5, R5, 1.0000000116860974231e-07 ;  /* 0x33d6bf9505057421 */ /* 0x020fe20000000000 */
[----:B------:R-:W-:-:S03]  /*0220*/  IADD3 R4, PT, PT, R4, 0x10, RZ ;  /* 0x0000001004047810 */ /* 0x000fc60007ffe0ff */
[----:B------:R-:W-:Y:S01]  /*0230*/  FADD R5, R5, 1.0000000116860974231e-07 ;  /* 0x33d6bf9505057421 */ /* 0x000fe20000000000 */
[----:B------:R-:W-:-:S03]  /*0240*/  ISETP.GE.AND P1, PT, R4, -0xc, PT ;  /* 0xfffffff40400780c */ /* 0x000fc60003f26270 */
[----:B------:R-:W-:-:S04]  /*0250*/  FADD R5, R5, 1.0000000116860974231e-07 ;  /* 0x33d6bf9505057421 */ /* 0x000fc80000000000 */
        /* <DEDUP_REMOVED lines=12> */
[----:B------:R-:W-:Y:S01]  /*0320*/  FADD R5, R7, 1.0000000116860974231e-07 ;  /* 0x33d6bf9507057421 */ /* 0x000fe20000000000 */
[----:B------:R-:W-:Y:S06]  /*0330*/  @!P1 BRA `(.L_x_11) ;  /* 0xfffffffc00b49947 */ /* 0x000fec000383ffff */
.L_x_10:
[----:B------:R-:W-:-:S04]  /*0340*/  IADD3 R6, PT, PT, -R4, RZ, RZ ;  /* 0x000000ff04067210 */ /* 0x000fc80007ffe1ff */
[----:B------:R-:W-:-:S13]  /*0350*/  ISETP.GT.AND P1, PT, R6, 0x4, PT ;  /* 0x000000040600780c */ /* 0x000fda0003f24270 */
[----:B------:R-:W-:Y:S05]  /*0360*/  @!P1 BRA `(.L_x_12) ;  /* 0x0000000000289947 */ /* 0x000fea0003800000 */
[----:B-----5:R-:W-:Y:S01]  /*0370*/  FADD R5, R5, 1.0000000116860974231e-07 ;  /* 0x33d6bf9505057421 */ /* 0x020fe20000000000 */
[----:B------:R-:W-:Y:S02]  /*0380*/  PLOP3.LUT P0, PT, PT, PT, PT, 0x8, 0x80 ;  /* 0x000000000080781c */ /* 0x000fe40003f0e170 */
[----:B------:R-:W-:Y:S01]  /*0390*/  IADD3 R4, PT, PT, R4, 0x8, RZ ;  /* 0x0000000804047810 */ /* 0x000fe20007ffe0ff */
[----:B------:R-:W-:-:S04]  /*03a0*/  FADD R5, R5, 1.0000000116860974231e-07 ;  /* 0x33d6bf9505057421 */ /* 0x000fc80000000000 */
[----:B------:R-:W-:-:S04]  /*03b0*/  FADD R5, R5, 1.0000000116860974231e-07 ;  /* 0x33d6bf9505057421 */ /* 0x000fc80000000000 */
[----:B------:R-:W-:-:S04]  /*03c0*/  FADD R5, R5, 1.0000000116860974231e-07 ;  /* 0x33d6bf9505057421 */ /* 0x000fc80000000000 */
[----:B------:R-:W-:-:S04]  /*03d0*/  FADD R5, R5, 1.0000000116860974231e-07 ;  /* 0x33d6bf9505057421 */ /* 0x000fc80000000000 */
[----:B------:R-:W-:-:S04]  /*03e0*/  FADD R5, R5, 1.0000000116860974231e-07 ;  /* 0x33d6bf9505057421 */ /* 0x000fc80000000000 */
[----:B------:R-:W-:-:S04]  /*03f0*/  FADD R7, R5, 1.0000000116860974231e-07 ;  /* 0x33d6bf9505077421 */ /* 0x000fc80000000000 */
[----:B------:R-:W-:-:S07]  /*0400*/  FADD R5, R7, 1.0000000116860974231e-07 ;  /* 0x33d6bf9507057421 */ /* 0x000fce0000000000 */
.L_x_12:
[----:B------:R-:W-:-:S13]  /*0410*/  ISETP.NE.OR P0, PT, R4, RZ, P0 ;  /* 0x000000ff0400720c */ /* 0x000fda0000705670 */
[----:B------:R-:W-:Y:S05]  /*0420*/  @!P0 BRA `(.L_x_8) ;  /* 0x00000000001c8947 */ /* 0x000fea0003800000 */
.L_x_9:
[----:B------:R-:W-:Y:S01]  /*0430*/  IADD3 R4, PT, PT, R4, 0x4, RZ ;  /* 0x0000000404047810 */ /* 0x000fe20007ffe0ff */
[----:B-----5:R-:W-:-:S03]  /*0440*/  FADD R5, R5, 1.0000000116860974231e-07 ;  /* 0x33d6bf9505057421 */ /* 0x020fc60000000000 */
[----:B------:R-:W-:Y:S01]  /*0450*/  ISETP.NE.AND P0, PT, R4, RZ, PT ;  /* 0x000000ff0400720c */ /* 0x000fe20003f05270 */
[----:B------:R-:W-:-:S04]  /*0460*/  FADD R5, R5, 1.0000000116860974231e-07 ;  /* 0x33d6bf9505057421 */ /* 0x000fc80000000000 */
[----:B------:R-:W-:-:S04]  /*0470*/  FADD R7, R5, 1.0000000116860974231e-07 ;  /* 0x33d6bf9505077421 */ /* 0x000fc80000000000 */
[----:B------:R-:W-:-:S04]  /*0480*/  FADD R5, R7, 1.0000000116860974231e-07 ;  /* 0x33d6bf9507057421 */ /* 0x000fc80000000000 */
[----:B------:R-:W-:Y:S05]  /*0490*/  @P0 BRA `(.L_x_9) ;  /* 0xfffffffc00e40947 */ /* 0x000fea000383ffff */
.L_x_8:
[----:B------:R-:W-:-:S13]  /*04a0*/  ISETP.NE.AND P0, PT, R0, RZ, PT ;  /* 0x000000ff0000720c */ /* 0x000fda0003f05270 */
[----:B------:R-:W-:Y:S05]  /*04b0*/  @!P0 BRA `(.L_x_13) ;  /* 0x0000000000188947 */ /* 0x000fea0003800000 */
[----:B------:R-:W-:-:S07]  /*04c0*/  IADD3 R0, PT, PT, -R0, RZ, RZ ;  /* 0x000000ff00007210 */ /* 0x000fce0007ffe1ff */
.L_x_14:
[----:B------:R-:W-:Y:S02]  /*04d0*/  IADD3 R0, PT, PT, R0, 0x1, RZ ;  /* 0x0000000100007810 */ /* 0x000fe40007ffe0ff */
[----:B-----5:R-:W-:Y:S01]  /*04e0*/  MOV R7, R5 ;  /* 0x0000000500077202 */ /* 0x020fe20000000f00 */
[----:B------:R-:W-:Y:S01]  /*04f0*/  FADD R5, R5, 1.0000000116860974231e-07 ;  /* 0x33d6bf9505057421 */ /* 0x000fe20000000000 */
[----:B------:R-:W-:-:S13]  /*0500*/  ISETP.NE.AND P0, PT, R0, RZ, PT ;  /* 0x000000ff0000720c */ /* 0x000fda0003f05270 */
[----:B------:R-:W-:Y:S05]  /*0510*/  @P0 BRA `(.L_x_14) ;  /* 0xfffffffc00ec0947 */ /* 0x000fea000383ffff */
.L_x_13:
[----:B------:R-:W-:Y:S01]  /*0520*/  STG.E desc[UR4][R2.64], R7 ;  /* 0x0000000702007986 */ /* 0x000fe2000c101904 */
[----:B------:R-:W-:Y:S05]  /*0530*/  EXIT ;  /* 0x000000000000794d */ /* 0x000fea0003800000 */
.L_x_15:
        /* <DEDUP_REMOVED lines=12> */
.L_x_17:


//--------------------- .nv.shared.reserved.0     --------------------------
	.section	.nv.shared.reserved.0,"aw",@nobits
	.weak		__nv_reservedSMEM_offset_0_alias
	.size		__nv_reservedSMEM_offset_0_alias, 0, 64
	.other		__nv_reservedSMEM_offset_0_alias,@"STO_CUDA_RESERVED_SHARED STV_DEFAULT"
__nv_reservedSMEM_offset_0_alias:
	.zero		0
	.zero		64


//--------------------- .nv.constant0.fma_kernel  --------------------------
	.section	.nv.constant0.fma_kernel,"a",@progbits
	.sectionflags	@""
	.align	4
.nv.constant0.fma_kernel:
	.zero		932


//--------------------- .nv.constant0.mem_copy_kernel --------------------------
	.section	.nv.constant0.mem_copy_kernel,"a",@progbits
	.sectionflags	@""
	.align	4
.nv.constant0.mem_copy_kernel:
	.zero		924


//--------------------- SYMBOLS --------------------------

	.type		.nv.reservedSmem.offset0,@object
	.size		.nv.reservedSmem.offset0,0x4
